//
// Generated by NVIDIA NVVM Compiler
//
// Compiler Build ID: CL-36424714
// Cuda compilation tools, release 13.0, V13.0.88
// Based on NVVM 20.0.0
//

.version 9.0
.target sm_100
.address_size 64

	// .globl	_Z29unrollWarpCompletelyReductionILj128EEvPiS0_i
.extern .shared .align 16 .b8 subArray[];

.visible .entry _Z29unrollWarpCompletelyReductionILj128EEvPiS0_i(
	.param .u64 .ptr .align 1 _Z29unrollWarpCompletelyReductionILj128EEvPiS0_i_param_0,
	.param .u64 .ptr .align 1 _Z29unrollWarpCompletelyReductionILj128EEvPiS0_i_param_1,
	.param .u32 _Z29unrollWarpCompletelyReductionILj128EEvPiS0_i_param_2
)
{
	.reg .pred 	%p<6>;
	.reg .b32 	%r<41>;
	.reg .b64 	%rd<9>;

	ld.param.u64 	%rd3, [_Z29unrollWarpCompletelyReductionILj128EEvPiS0_i_param_0];
	ld.param.u64 	%rd2, [_Z29unrollWarpCompletelyReductionILj128EEvPiS0_i_param_1];
	ld.param.u32 	%r8, [_Z29unrollWarpCompletelyReductionILj128EEvPiS0_i_param_2];
	cvta.to.global.u64 	%rd1, %rd3;
	mov.u32 	%r1, %tid.x;
	mov.u32 	%r10, %ctaid.x;
	mov.u32 	%r2, %ntid.x;
	mul.lo.s32 	%r11, %r2, %r10;
	shl.b32 	%r12, %r11, 1;
	add.s32 	%r3, %r12, %r1;
	shl.b32 	%r13, %r1, 2;
	mov.u32 	%r14, subArray;
	add.s32 	%r4, %r14, %r13;
	mov.b32 	%r40, 0;
	st.shared.u32 	[%r4], %r40;
	setp.ge.s32 	%p1, %r3, %r8;
	@%p1 bra 	$L__BB0_2;
	mul.wide.s32 	%rd4, %r3, 4;
	add.s64 	%rd5, %rd1, %rd4;
	ld.global.u32 	%r40, [%rd5];
	st.shared.u32 	[%r4], %r40;
$L__BB0_2:
	add.s32 	%r7, %r3, %r2;
	setp.ge.u32 	%p2, %r7, %r8;
	@%p2 bra 	$L__BB0_4;
	mul.wide.u32 	%rd6, %r7, 4;
	add.s64 	%rd7, %rd1, %rd6;
	ld.global.u32 	%r15, [%rd7];
	add.s32 	%r16, %r40, %r15;
	st.shared.u32 	[%r4], %r16;
$L__BB0_4:
	bar.sync 	0;
	setp.gt.u32 	%p3, %r1, 63;
	@%p3 bra 	$L__BB0_6;
	ld.shared.u32 	%r17, [%r4+256];
	ld.shared.u32 	%r18, [%r4];
	add.s32 	%r19, %r18, %r17;
	st.shared.u32 	[%r4], %r19;
$L__BB0_6:
	bar.sync 	0;
	setp.gt.u32 	%p4, %r1, 31;
	@%p4 bra 	$L__BB0_9;
	ld.volatile.shared.u32 	%r20, [%r4+128];
	ld.volatile.shared.u32 	%r21, [%r4];
	add.s32 	%r22, %r21, %r20;
	st.volatile.shared.u32 	[%r4], %r22;
	ld.volatile.shared.u32 	%r23, [%r4+64];
	ld.volatile.shared.u32 	%r24, [%r4];
	add.s32 	%r25, %r24, %r23;
	st.volatile.shared.u32 	[%r4], %r25;
	ld.volatile.shared.u32 	%r26, [%r4+32];
	ld.volatile.shared.u32 	%r27, [%r4];
	add.s32 	%r28, %r27, %r26;
	st.volatile.shared.u32 	[%r4], %r28;
	ld.volatile.shared.u32 	%r29, [%r4+16];
	ld.volatile.shared.u32 	%r30, [%r4];
	add.s32 	%r31, %r30, %r29;
	st.volatile.shared.u32 	[%r4], %r31;
	ld.volatile.shared.u32 	%r32, [%r4+8];
	ld.volatile.shared.u32 	%r33, [%r4];
	add.s32 	%r34, %r33, %r32;
	st.volatile.shared.u32 	[%r4], %r34;
	ld.volatile.shared.u32 	%r35, [%r4+4];
	ld.volatile.shared.u32 	%r36, [%r4];
	add.s32 	%r37, %r36, %r35;
	st.volatile.shared.u32 	[%r4], %r37;
	setp.ne.s32 	%p5, %r1, 0;
	@%p5 bra 	$L__BB0_9;
	ld.shared.u32 	%r38, [subArray];
	cvta.to.global.u64 	%rd8, %rd2;
	atom.global.add.u32 	%r39, [%rd8], %r38;
$L__BB0_9:
	ret;

}


// ===== COMPILED SASS (sm_100) =====

	.target	sm_100

	.elftype	@"ET_EXEC"


//--------------------- .note.nv.tkinfo           --------------------------
	.section	.note.nv.tkinfo,"",@"SHT_NOTE"
	.sectionflags	@"SHF_NOTE_NV_TKINFO"
	.tkinfo
        /*0018*/ 	.word	0x00000002
        /*0030*/ 	.string	""
        /*0030*/ 	.string	"ptxas"
        /*0030*/ 	.string	"Cuda compilation tools, release 13.0, V13.0.88"
        /*0030*/ 	.string	"Build cuda_13.0.r13.0/compiler.36424714_0"
        /*0030*/ 	.string	"-arch sm_100 -m 64 "



//--------------------- .note.nv.cuinfo           --------------------------
	.section	.note.nv.cuinfo,"",@"SHT_NOTE"
	.sectionflags	@"SHF_NOTE_NV_CUINFO"
        /*0018*/ 	.short	0x0002
        /*001a*/ 	.short	0x0064
        /*001c*/ 	.short	0x0082
	.zero		2


//--------------------- .nv.info                  --------------------------
	.section	.nv.info,"",@"SHT_CUDA_INFO"
	.align	4


	//----- nvinfo : EIATTR_REGCOUNT
	.align		4
        /*0000*/ 	.byte	0x04, 0x2f
        /*0002*/ 	.short	(.L_1 - .L_0)
	.align		4
.L_0:
        /*0004*/ 	.word	index@(_Z29unrollWarpCompletelyReductionILj128EEvPiS0_i)
        /*0008*/ 	.word	0x0000000e


	//----- nvinfo : EIATTR_FRAME_SIZE
	.align		4
.L_1:
        /*000c*/ 	.byte	0x04, 0x11
        /*000e*/ 	.short	(.L_3 - .L_2)
	.align		4
.L_2:
        /*0010*/ 	.word	index@(_Z29unrollWarpCompletelyReductionILj128EEvPiS0_i)
        /*0014*/ 	.word	0x00000000


	//----- nvinfo : EIATTR_MIN_STACK_SIZE
	.align		4
.L_3:
        /*0018*/ 	.byte	0x04, 0x12
        /*001a*/ 	.short	(.L_5 - .L_4)
	.align		4
.L_4:
        /*001c*/ 	.word	index@(_Z29unrollWarpCompletelyReductionILj128EEvPiS0_i)
        /*0020*/ 	.word	0x00000000
.L_5:


//--------------------- .nv.compat                --------------------------
	.section	.nv.compat,"",@"SHT_CUDA_COMPAT_INFO"
	.align	4
        /*0000*/ 	.byte	0x02, 0x09, 0x00, 0x00, 0x02, 0x02, 0x01, 0x00, 0x02, 0x05, 0x05, 0x00, 0x03, 0x07, 0x01, 0x01
        /*0010*/ 	.byte	0x02, 0x03, 0x00, 0x00, 0x02, 0x06, 0x01, 0x00, 0x04, 0x0b, 0x08, 0x00, 0x09, 0x00, 0x00, 0x00
        /*0020*/ 	.byte	0x00, 0x00, 0x00, 0x00


//--------------------- .nv.info._Z29unrollWarpCompletelyReductionILj128EEvPiS0_i --------------------------
	.section	.nv.info._Z29unrollWarpCompletelyReductionILj128EEvPiS0_i,"",@"SHT_CUDA_INFO"
	.sectionflags	@""
	.align	4


	//----- nvinfo : EIATTR_CUDA_API_VERSION
	.align		4
        /*0000*/ 	.byte	0x04, 0x37
        /*0002*/ 	.short	(.L_7 - .L_6)
.L_6:
        /*0004*/ 	.word	0x00000082


	//----- nvinfo : EIATTR_KPARAM_INFO
	.align		4
.L_7:
        /*0008*/ 	.byte	0x04, 0x17
        /*000a*/ 	.short	(.L_9 - .L_8)
.L_8:
        /*000c*/ 	.word	0x00000000
        /*0010*/ 	.short	0x0002
        /*0012*/ 	.short	0x0010
        /*0014*/ 	.byte	0x00, 0xf0, 0x11, 0x00


	//----- nvinfo : EIATTR_KPARAM_INFO
	.align		4
.L_9:
        /*0018*/ 	.byte	0x04, 0x17
        /*001a*/ 	.short	(.L_11 - .L_10)
.L_10:
        /*001c*/ 	.word	0x00000000
        /*0020*/ 	.short	0x0001
        /*0022*/ 	.short	0x0008
        /*0024*/ 	.byte	0x00, 0xf5, 0x21, 0x00


	//----- nvinfo : EIATTR_KPARAM_INFO
	.align		4
.L_11:
        /*0028*/ 	.byte	0x04, 0x17
        /*002a*/ 	.short	(.L_13 - .L_12)
.L_12:
        /*002c*/ 	.word	0x00000000
        /*0030*/ 	.short	0x0000
        /*0032*/ 	.short	0x0000
        /*0034*/ 	.byte	0x00, 0xf5, 0x21, 0x00


	//----- nvinfo : EIATTR_SPARSE_MMA_MASK
	.align		4
.L_13:
        /*0038*/ 	.byte	0x03, 0x50
        /*003a*/ 	.short	0x0000


	//----- nvinfo : EIATTR_MAXREG_COUNT
	.align		4
        /*003c*/ 	.byte	0x03, 0x1b
        /*003e*/ 	.short	0x00ff


	//----- nvinfo : EIATTR_NUM_BARRIERS
	.align		4
        /*0040*/ 	.byte	0x02, 0x4c
        /*0042*/ 	.byte	0x01
	.zero		1


	//----- nvinfo : EIATTR_MERCURY_ISA_VERSION
	.align		4
        /*0044*/ 	.byte	0x03, 0x5f
        /*0046*/ 	.short	0x0101


	//----- nvinfo : EIATTR_VRC_CTA_INIT_COUNT
	.align		4
        /*0048*/ 	.byte	0x02, 0x4a
	.zero		1
	.zero		1


	//----- nvinfo : EIATTR_EXIT_INSTR_OFFSETS
	.align		4
        /*004c*/ 	.byte	0x04, 0x1c
        /*004e*/ 	.short	(.L_15 - .L_14)


	//   ....[0]....
.L_14:
        /*0050*/ 	.word	0x00000230


	//   ....[1]....
        /*0054*/ 	.word	0x000003d0


	//   ....[2]....
        /*0058*/ 	.word	0x00000410


	//----- nvinfo : EIATTR_CBANK_PARAM_SIZE
	.align		4
.L_15:
        /*005c*/ 	.byte	0x03, 0x19
        /*005e*/ 	.short	0x0014


	//----- nvinfo : EIATTR_PARAM_CBANK
	.align		4
        /*0060*/ 	.byte	0x04, 0x0a
        /*0062*/ 	.short	(.L_17 - .L_16)
	.align		4
.L_16:
        /*0064*/ 	.word	index@(.nv.constant0._Z29unrollWarpCompletelyReductionILj128EEvPiS0_i)
        /*0068*/ 	.short	0x0380
        /*006a*/ 	.short	0x0014


	//----- nvinfo : EIATTR_SW_WAR
	.align		4
.L_17:
        /*006c*/ 	.byte	0x04, 0x36
        /*006e*/ 	.short	(.L_19 - .L_18)
.L_18:
        /*0070*/ 	.word	0x00000008
.L_19:


//--------------------- .nv.callgraph             --------------------------
	.section	.nv.callgraph,"",@"SHT_CUDA_CALLGRAPH"
	.align	4
	.sectionentsize	8
	.align		4
        /*0000*/ 	.word	0x00000000
	.align		4
        /*0004*/ 	.word	0xffffffff
	.align		4
        /*0008*/ 	.word	0x00000000
	.align		4
        /*000c*/ 	.word	0xfffffffe
	.align		4
        /*0010*/ 	.word	0x00000000
	.align		4
        /*0014*/ 	.word	0xfffffffd
	.align		4
        /*0018*/ 	.word	0x00000000
	.align		4
        /*001c*/ 	.word	0xfffffffc


//--------------------- .text._Z29unrollWarpCompletelyReductionILj128EEvPiS0_i --------------------------
	.section	.text._Z29unrollWarpCompletelyReductionILj128EEvPiS0_i,"ax",@progbits
	.align	128
        .global         _Z29unrollWarpCompletelyReductionILj128EEvPiS0_i
        .type           _Z29unrollWarpCompletelyReductionILj128EEvPiS0_i,@function
        .size           _Z29unrollWarpCompletelyReductionILj128EEvPiS0_i,(.L_x_1 - _Z29unrollWarpCompletelyReductionILj128EEvPiS0_i)
        .other          _Z29unrollWarpCompletelyReductionILj128EEvPiS0_i,@"STO_CUDA_ENTRY STV_DEFAULT"
_Z29unrollWarpCompletelyReductionILj128EEvPiS0_i:
.text._Z29unrollWarpCompletelyReductionILj128EEvPiS0_i:
[----:B------:R-:W-:Y:S01]  /*0000*/  LDC R1, c[0x0][0x37c] ;  /* 0x0000df00ff017b82 */ /* 0x000fe20000000800 */
[----:B------:R-:W0:Y:S07]  /*0010*/  S2R R0, SR_TID.X ;  /* 0x0000000000007919 */ /* 0x000e2e0000002100 */
[----:B------:R-:W1:Y:S01]  /*0020*/  S2UR UR4, SR_CTAID.X ;  /* 0x00000000000479c3 */ /* 0x000e620000002500 */
[----:B------:R-:W2:Y:S01]  /*0030*/  LDCU UR5, c[0x0][0x390] ;  /* 0x00007200ff0577ac */ /* 0x000ea20008000800 */
[----:B------:R-:W-:Y:S01]  /*0040*/  HFMA2 R11, -RZ, RZ, 0, 0 ;  /* 0x00000000ff0b7431 */ /* 0x000fe200000001ff */
[----:B------:R-:W3:Y:S05]  /*0050*/  LDCU.64 UR6, c[0x0][0x358] ;  /* 0x00006b00ff0677ac */ /* 0x000eea0008000a00 */
[----:B------:R-:W1:Y:S02]  /*0060*/  LDC R2, c[0x0][0x360] ;  /* 0x0000d800ff027b82 */ /* 0x000e640000000800 */
[----:B-1----:R-:W-:-:S04]  /*0070*/  IMAD R3, R2, UR4, RZ ;  /* 0x0000000402037c24 */ /* 0x002fc8000f8e02ff */
[----:B0-----:R-:W-:-:S04]  /*0080*/  IMAD R7, R3, 0x2, R0 ;  /* 0x0000000203077824 */ /* 0x001fc800078e0200 */
[C---:B------:R-:W-:Y:S01]  /*0090*/  IMAD.IADD R9, R7.reuse, 0x1, R2 ;  /* 0x0000000107097824 */ /* 0x040fe200078e0202 */
[----:B--2---:R-:W-:-:S04]  /*00a0*/  ISETP.GE.AND P1, PT, R7, UR5, PT ;  /* 0x0000000507007c0c */ /* 0x004fc8000bf26270 */
[----:B------:R-:W-:-:S09]  /*00b0*/  ISETP.GE.U32.AND P2, PT, R9, UR5, PT ;  /* 0x0000000509007c0c */ /* 0x000fd2000bf46070 */
[----:B------:R-:W0:Y:S08]  /*00c0*/  @!P1 LDC.64 R2, c[0x0][0x380] ;  /* 0x0000e000ff029b82 */ /* 0x000e300000000a00 */
[----:B------:R-:W1:Y:S01]  /*00d0*/  @!P2 LDC.64 R4, c[0x0][0x380] ;  /* 0x0000e000ff04ab82 */ /* 0x000e620000000a00 */
[----:B0-----:R-:W-:-:S05]  /*00e0*/  @!P1 IMAD.WIDE R2, R7, 0x4, R2 ;  /* 0x0000000407029825 */ /* 0x001fca00078e0202 */
[----:B---3--:R-:W2:Y:S01]  /*00f0*/  @!P1 LDG.E R11, desc[UR6][R2.64] ;  /* 0x00000006020b9981 */ /* 0x008ea2000c1e1900 */
[----:B-1----:R-:W-:-:S06]  /*0100*/  @!P2 IMAD.WIDE.U32 R4, R9, 0x4, R4 ;  /* 0x000000040904a825 */ /* 0x002fcc00078e0004 */
[----:B------:R-:W3:Y:S01]  /*0110*/  @!P2 LDG.E R4, desc[UR6][R4.64] ;  /* 0x000000060404a981 */ /* 0x000ee2000c1e1900 */
[----:B------:R-:W0:Y:S01]  /*0120*/  S2UR UR5, SR_CgaCtaId ;  /* 0x00000000000579c3 */ /* 0x000e220000008800 */
[----:B------:R-:W-:Y:S01]  /*0130*/  UMOV UR4, 0x400 ;  /* 0x0000040000047882 */ /* 0x000fe20000000000 */
[----:B------:R-:W-:Y:S01]  /*0140*/  IMAD.MOV.U32 R7, RZ, RZ, RZ ;  /* 0x000000ffff077224 */ /* 0x000fe200078e00ff */
[----:B0-----:R-:W-:-:S06]  /*0150*/  ULEA UR4, UR5, UR4, 0x18 ;  /* 0x0000000405047291 */ /* 0x001fcc000f8ec0ff */
[C---:B------:R-:W-:Y:S02]  /*0160*/  LEA R6, R0.reuse, UR4, 0x2 ;  /* 0x0000000400067c11 */ /* 0x040fe4000f8e10ff */
[----:B------:R-:W-:Y:S02]  /*0170*/  ISETP.GT.U32.AND P0, PT, R0, 0x3f, PT ;  /* 0x0000003f0000780c */ /* 0x000fe40003f04070 */
[----:B--2---:R-:W-:Y:S01]  /*0180*/  @!P1 MOV R7, R11 ;  /* 0x0000000b00079202 */ /* 0x004fe20000000f00 */
[----:B------:R-:W-:Y:S04]  /*0190*/  STS [R6], R11 ;  /* 0x0000000b06007388 */ /* 0x000fe80000000800 */
[----:B---3--:R-:W-:-:S05]  /*01a0*/  @!P2 IMAD.IADD R7, R4, 0x1, R7 ;  /* 0x000000010407a824 */ /* 0x008fca00078e0207 */
[----:B------:R-:W-:Y:S01]  /*01b0*/  @!P2 STS [R6], R7 ;  /* 0x000000070600a388 */ /* 0x000fe20000000800 */
[----:B------:R-:W-:Y:S06]  /*01c0*/  BAR.SYNC.DEFER_BLOCKING 0x0 ;  /* 0x0000000000007b1d */ /* 0x000fec0000010000 */
[----:B------:R-:W-:Y:S04]  /*01d0*/  @!P0 LDS R2, [R6+0x100] ;  /* 0x0001000006028984 */ /* 0x000fe80000000800 */
[----:B------:R-:W0:Y:S01]  /*01e0*/  @!P0 LDS R3, [R6] ;  /* 0x0000000006038984 */ /* 0x000e220000000800 */
[----:B------:R-:W-:-:S02]  /*01f0*/  ISETP.GT.U32.AND P1, PT, R0, 0x1f, PT ;  /* 0x0000001f0000780c */ /* 0x000fc40003f24070 */
[----:B0-----:R-:W-:-:S05]  /*0200*/  @!P0 IADD3 R3, PT, PT, R2, R3, RZ ;  /* 0x0000000302038210 */ /* 0x001fca0007ffe0ff */
[----:B------:R0:W-:Y:S01]  /*0210*/  @!P0 STS [R6], R3 ;  /* 0x0000000306008388 */ /* 0x0001e20000000800 */
[----:B------:R-:W-:Y:S06]  /*0220*/  BAR.SYNC.DEFER_BLOCKING 0x0 ;  /* 0x0000000000007b1d */ /* 0x000fec0000010000 */
[----:B------:R-:W-:Y:S05]  /*0230*/  @P1 EXIT ;  /* 0x000000000000194d */ /* 0x000fea0003800000 */
[----:B------:R-:W-:Y:S01]  /*0240*/  LDS R2, [R6+0x80] ;  /* 0x0000800006027984 */ /* 0x000fe20000000800 */
[----:B------:R-:W-:-:S03]  /*0250*/  ISETP.NE.AND P0, PT, R0, RZ, PT ;  /* 0x000000ff0000720c */ /* 0x000fc60003f05270 */
[----:B0-----:R-:W0:Y:S02]  /*0260*/  LDS R3, [R6] ;  /* 0x0000000006037984 */ /* 0x001e240000000800 */
[----:B0-----:R-:W-:-:S05]  /*0270*/  IMAD.IADD R3, R2, 0x1, R3 ;  /* 0x0000000102037824 */ /* 0x001fca00078e0203 */
[----:B------:R-:W-:Y:S04]  /*0280*/  STS [R6], R3 ;  /* 0x0000000306007388 */ /* 0x000fe80000000800 */
[----:B------:R-:W-:Y:S04]  /*0290*/  LDS R2, [R6+0x40] ;  /* 0x0000400006027984 */ /* 0x000fe80000000800 */
[----:B------:R-:W0:Y:S02]  /*02a0*/  LDS R5, [R6] ;  /* 0x0000000006057984 */ /* 0x000e240000000800 */
[----:B0-----:R-:W-:-:S05]  /*02b0*/  IADD3 R5, PT, PT, R2, R5, RZ ;  /* 0x0000000502057210 */ /* 0x001fca0007ffe0ff */
[----:B------:R-:W-:Y:S04]  /*02c0*/  STS [R6], R5 ;  /* 0x0000000506007388 */ /* 0x000fe80000000800 */
[----:B------:R-:W-:Y:S04]  /*02d0*/  LDS R2, [R6+0x20] ;  /* 0x0000200006027984 */ /* 0x000fe80000000800 */
[----:B------:R-:W0:Y:S02]  /*02e0*/  LDS R7, [R6] ;  /* 0x0000000006077984 */ /* 0x000e240000000800 */
        /* <DEDUP_REMOVED lines=13> */
[----:B------:R0:W-:Y:S01]  /*03c0*/  STS [R6], R5 ;  /* 0x0000000506007388 */ /* 0x0001e20000000800 */
[----:B------:R-:W-:Y:S05]  /*03d0*/  @P0 EXIT ;  /* 0x000000000000094d */ /* 0x000fea0003800000 */
[----:B0-----:R-:W0:Y:S01]  /*03e0*/  LDS R5, [UR4] ;  /* 0x00000004ff057984 */ /* 0x001e220008000800 */
[----:B------:R-:W0:Y:S03]  /*03f0*/  LDC.64 R2, c[0x0][0x388] ;  /* 0x0000e200ff027b82 */ /* 0x000e260000000a00 */
[----:B0-----:R-:W-:Y:S01]  /*0400*/  REDG.E.ADD.STRONG.GPU desc[UR6][R2.64], R5 ;  /* 0x000000050200798e */ /* 0x001fe2000c12e106 */
[----:B------:R-:W-:Y:S05]  /*0410*/  EXIT ;  /* 0x000000000000794d */ /* 0x000fea0003800000 */
.L_x_0:
[----:B------:R-:W-:-:S00]  /*0420*/  BRA `(.L_x_0) ;  /* 0xfffffffc00fc7947 */ /* 0x000fc0000383ffff */
[----:B------:R-:W-:-:S00]  /*0430*/  NOP ;  /* 0x0000000000007918 */ /* 0x000fc00000000000 */
        /* <DEDUP_REMOVED lines=12> */
.L_x_1:


//--------------------- .nv.shared._Z29unrollWarpCompletelyReductionILj128EEvPiS0_i --------------------------
	.section	.nv.shared._Z29unrollWarpCompletelyReductionILj128EEvPiS0_i,"aw",@nobits
	.sectionflags	@""
	.align	16
	.zero		1024


//--------------------- .nv.shared.reserved.0     --------------------------
	.section	.nv.shared.reserved.0,"aw",@nobits
	.weak		__nv_reservedSMEM_offset_0_alias
	.size		__nv_reservedSMEM_offset_0_alias, 0, 64
	.other		__nv_reservedSMEM_offset_0_alias,@"STO_CUDA_RESERVED_SHARED STV_DEFAULT"
__nv_reservedSMEM_offset_0_alias:
	.zero		0
	.zero		64


//--------------------- .nv.constant0._Z29unrollWarpCompletelyReductionILj128EEvPiS0_i --------------------------
	.section	.nv.constant0._Z29unrollWarpCompletelyReductionILj128EEvPiS0_i,"a",@progbits
	.sectionflags	@""
	.align	4
.nv.constant0._Z29unrollWarpCompletelyReductionILj128EEvPiS0_i:
	.zero		916


//--------------------- SYMBOLS --------------------------

	.type		.nv.reservedSmem.offset0,@object
	.size		.nv.reservedSmem.offset0,0x4
	.type		.nv.reservedSmem.cap,@object
	.size		.nv.reservedSmem.cap,0x4
